//
// Generated by NVIDIA NVVM Compiler
//
// Compiler Build ID: CL-36424714
// Cuda compilation tools, release 13.0, V13.0.88
// Based on NVVM 20.0.0
//

.version 9.0
.target sm_100
.address_size 64

	// .globl	_Z6kernelPi

.visible .entry _Z6kernelPi(
	.param .u64 .ptr .align 1 _Z6kernelPi_param_0
)
{
	.reg .b32 	%r<4>;
	.reg .b64 	%rd<5>;

	ld.param.u64 	%rd1, [_Z6kernelPi_param_0];
	cvta.to.global.u64 	%rd2, %rd1;
	mov.u32 	%r1, %tid.x;
	mul.wide.u32 	%rd3, %r1, 4;
	add.s64 	%rd4, %rd2, %rd3;
	ld.global.u32 	%r2, [%rd4];
	add.s32 	%r3, %r2, 2;
	st.global.u32 	[%rd4], %r3;
	ret;

}


// ===== COMPILED SASS (sm_100) =====

	.target	sm_100

	.elftype	@"ET_EXEC"


//--------------------- .note.nv.tkinfo           --------------------------
	.section	.note.nv.tkinfo,"",@"SHT_NOTE"
	.sectionflags	@"SHF_NOTE_NV_TKINFO"
	.tkinfo
        /*0018*/ 	.word	0x00000002
        /*0030*/ 	.string	""
        /*0030*/ 	.string	"ptxas"
        /*0030*/ 	.string	"Cuda compilation tools, release 13.0, V13.0.88"
        /*0030*/ 	.string	"Build cuda_13.0.r13.0/compiler.36424714_0"
        /*0030*/ 	.string	"-arch sm_100 -m 64 "



//--------------------- .note.nv.cuinfo           --------------------------
	.section	.note.nv.cuinfo,"",@"SHT_NOTE"
	.sectionflags	@"SHF_NOTE_NV_CUINFO"
        /*0018*/ 	.short	0x0002
        /*001a*/ 	.short	0x0064
        /*001c*/ 	.short	0x0082
	.zero		2


//--------------------- .nv.info                  --------------------------
	.section	.nv.info,"",@"SHT_CUDA_INFO"
	.align	4


	//----- nvinfo : EIATTR_REGCOUNT
	.align		4
        /*0000*/ 	.byte	0x04, 0x2f
        /*0002*/ 	.short	(.L_1 - .L_0)
	.align		4
.L_0:
        /*0004*/ 	.word	index@(_Z6kernelPi)
        /*0008*/ 	.word	0x00000008


	//----- nvinfo : EIATTR_FRAME_SIZE
	.align		4
.L_1:
        /*000c*/ 	.byte	0x04, 0x11
        /*000e*/ 	.short	(.L_3 - .L_2)
	.align		4
.L_2:
        /*0010*/ 	.word	index@(_Z6kernelPi)
        /*0014*/ 	.word	0x00000000


	//----- nvinfo : EIATTR_MIN_STACK_SIZE
	.align		4
.L_3:
        /*0018*/ 	.byte	0x04, 0x12
        /*001a*/ 	.short	(.L_5 - .L_4)
	.align		4
.L_4:
        /*001c*/ 	.word	index@(_Z6kernelPi)
        /*0020*/ 	.word	0x00000000
.L_5:


//--------------------- .nv.compat                --------------------------
	.section	.nv.compat,"",@"SHT_CUDA_COMPAT_INFO"
	.align	4
        /*0000*/ 	.byte	0x02, 0x09, 0x00, 0x00, 0x02, 0x02, 0x01, 0x00, 0x02, 0x05, 0x05, 0x00, 0x03, 0x07, 0x01, 0x01
        /*0010*/ 	.byte	0x02, 0x03, 0x00, 0x00, 0x02, 0x06, 0x01, 0x00, 0x04, 0x0b, 0x08, 0x00, 0x09, 0x00, 0x00, 0x00
        /*0020*/ 	.byte	0x00, 0x00, 0x00, 0x00


//--------------------- .nv.info._Z6kernelPi      --------------------------
	.section	.nv.info._Z6kernelPi,"",@"SHT_CUDA_INFO"
	.sectionflags	@""
	.align	4


	//----- nvinfo : EIATTR_CUDA_API_VERSION
	.align		4
        /*0000*/ 	.byte	0x04, 0x37
        /*0002*/ 	.short	(.L_7 - .L_6)
.L_6:
        /*0004*/ 	.word	0x00000082


	//----- nvinfo : EIATTR_KPARAM_INFO
	.align		4
.L_7:
        /*0008*/ 	.byte	0x04, 0x17
        /*000a*/ 	.short	(.L_9 - .L_8)
.L_8:
        /*000c*/ 	.word	0x00000000
        /*0010*/ 	.short	0x0000
        /*0012*/ 	.short	0x0000
        /*0014*/ 	.byte	0x00, 0xf5, 0x21, 0x00


	//----- nvinfo : EIATTR_SPARSE_MMA_MASK
	.align		4
.L_9:
        /*0018*/ 	.byte	0x03, 0x50
        /*001a*/ 	.short	0x0000


	//----- nvinfo : EIATTR_MAXREG_COUNT
	.align		4
        /*001c*/ 	.byte	0x03, 0x1b
        /*001e*/ 	.short	0x00ff


	//----- nvinfo : EIATTR_MERCURY_ISA_VERSION
	.align		4
        /*0020*/ 	.byte	0x03, 0x5f
        /*0022*/ 	.short	0x0101


	//----- nvinfo : EIATTR_VRC_CTA_INIT_COUNT
	.align		4
        /*0024*/ 	.byte	0x02, 0x4a
	.zero		1
	.zero		1


	//----- nvinfo : EIATTR_EXIT_INSTR_OFFSETS
	.align		4
        /*0028*/ 	.byte	0x04, 0x1c
        /*002a*/ 	.short	(.L_11 - .L_10)


	//   ....[0]....
.L_10:
        /*002c*/ 	.word	0x00000080


	//----- nvinfo : EIATTR_CBANK_PARAM_SIZE
	.align		4
.L_11:
        /*0030*/ 	.byte	0x03, 0x19
        /*0032*/ 	.short	0x0008


	//----- nvinfo : EIATTR_PARAM_CBANK
	.align		4
        /*0034*/ 	.byte	0x04, 0x0a
        /*0036*/ 	.short	(.L_13 - .L_12)
	.align		4
.L_12:
        /*0038*/ 	.word	index@(.nv.constant0._Z6kernelPi)
        /*003c*/ 	.short	0x0380
        /*003e*/ 	.short	0x0008


	//----- nvinfo : EIATTR_SW_WAR
	.align		4
.L_13:
        /*0040*/ 	.byte	0x04, 0x36
        /*0042*/ 	.short	(.L_15 - .L_14)
.L_14:
        /*0044*/ 	.word	0x00000008
.L_15:


//--------------------- .nv.callgraph             --------------------------
	.section	.nv.callgraph,"",@"SHT_CUDA_CALLGRAPH"
	.align	4
	.sectionentsize	8
	.align		4
        /*0000*/ 	.word	0x00000000
	.align		4
        /*0004*/ 	.word	0xffffffff
	.align		4
        /*0008*/ 	.word	0x00000000
	.align		4
        /*000c*/ 	.word	0xfffffffe
	.align		4
        /*0010*/ 	.word	0x00000000
	.align		4
        /*0014*/ 	.word	0xfffffffd
	.align		4
        /*0018*/ 	.word	0x00000000
	.align		4
        /*001c*/ 	.word	0xfffffffc


//--------------------- .text._Z6kernelPi         --------------------------
	.section	.text._Z6kernelPi,"ax",@progbits
	.align	128
        .global         _Z6kernelPi
        .type           _Z6kernelPi,@function
        .size           _Z6kernelPi,(.L_x_1 - _Z6kernelPi)
        .other          _Z6kernelPi,@"STO_CUDA_ENTRY STV_DEFAULT"
_Z6kernelPi:
.text._Z6kernelPi:
[----:B------:R-:W-:Y:S01]  /*0000*/  LDC R1, c[0x0][0x37c] ;  /* 0x0000df00ff017b82 */ /* 0x000fe20000000800 */
[----:B------:R-:W0:Y:S07]  /*0010*/  S2R R5, SR_TID.X ;  /* 0x0000000000057919 */ /* 0x000e2e0000002100 */
[----:B------:R-:W0:Y:S01]  /*0020*/  LDC.64 R2, c[0x0][0x380] ;  /* 0x0000e000ff027b82 */ /* 0x000e220000000a00 */
[----:B------:R-:W1:Y:S01]  /*0030*/  LDCU.64 UR4, c[0x0][0x358] ;  /* 0x00006b00ff0477ac */ /* 0x000e620008000a00 */
[----:B0-----:R-:W-:-:S05]  /*0040*/  IMAD.WIDE.U32 R2, R5, 0x4, R2 ;  /* 0x0000000405027825 */ /* 0x001fca00078e0002 */
[----:B-1----:R-:W2:Y:S02]  /*0050*/  LDG.E R0, desc[UR4][R2.64] ;  /* 0x0000000402007981 */ /* 0x002ea4000c1e1900 */
[----:B--2---:R-:W-:-:S05]  /*0060*/  IADD3 R5, PT, PT, R0, 0x2, RZ ;  /* 0x0000000200057810 */ /* 0x004fca0007ffe0ff */
[----:B------:R-:W-:Y:S01]  /*0070*/  STG.E desc[UR4][R2.64], R5 ;  /* 0x0000000502007986 */ /* 0x000fe2000c101904 */
[----:B------:R-:W-:Y:S05]  /*0080*/  EXIT ;  /* 0x000000000000794d */ /* 0x000fea0003800000 */
.L_x_0:
[----:B------:R-:W-:-:S00]  /*0090*/  BRA `(.L_x_0) ;  /* 0xfffffffc00fc7947 */ /* 0x000fc0000383ffff */
[----:B------:R-:W-:-:S00]  /*00a0*/  NOP ;  /* 0x0000000000007918 */ /* 0x000fc00000000000 */
        /* <DEDUP_REMOVED lines=13> */
.L_x_1:


//--------------------- .nv.shared.reserved.0     --------------------------
	.section	.nv.shared.reserved.0,"aw",@nobits
	.weak		__nv_reservedSMEM_offset_0_alias
	.size		__nv_reservedSMEM_offset_0_alias, 0, 64
	.other		__nv_reservedSMEM_offset_0_alias,@"STO_CUDA_RESERVED_SHARED STV_DEFAULT"
__nv_reservedSMEM_offset_0_alias:
	.zero		0
	.zero		64


//--------------------- .nv.constant0._Z6kernelPi --------------------------
	.section	.nv.constant0._Z6kernelPi,"a",@progbits
	.sectionflags	@""
	.align	4
.nv.constant0._Z6kernelPi:
	.zero		904


//--------------------- SYMBOLS --------------------------

	.type		.nv.reservedSmem.offset0,@object
	.size		.nv.reservedSmem.offset0,0x4
